//
// Generated by NVIDIA NVVM Compiler
//
// Compiler Build ID: CL-36424714
// Cuda compilation tools, release 13.0, V13.0.88
// Based on NVVM 20.0.0
//

.version 9.0
.target sm_100
.address_size 64

	// .globl	_Z7bitonicPij
.extern .shared .align 16 .b8 loc_data[];

.visible .entry _Z7bitonicPij(
	.param .u64 .ptr .align 1 _Z7bitonicPij_param_0,
	.param .u32 _Z7bitonicPij_param_1
)
{
	.reg .pred 	%p<10>;
	.reg .b32 	%r<30>;
	.reg .b64 	%rd<5>;

	ld.param.u64 	%rd2, [_Z7bitonicPij_param_0];
	ld.param.u32 	%r11, [_Z7bitonicPij_param_1];
	cvta.to.global.u64 	%rd3, %rd2;
	mov.u32 	%r1, %tid.x;
	mov.u32 	%r12, %ctaid.x;
	mov.u32 	%r13, %ntid.x;
	mad.lo.s32 	%r14, %r12, %r13, %r1;
	mul.wide.u32 	%rd4, %r14, 4;
	add.s64 	%rd1, %rd3, %rd4;
	ld.global.u32 	%r15, [%rd1];
	shl.b32 	%r16, %r1, 2;
	mov.u32 	%r17, loc_data;
	add.s32 	%r2, %r17, %r16;
	st.shared.u32 	[%r2], %r15;
	bar.sync 	0;
	setp.lt.u32 	%p1, %r11, 2;
	@%p1 bra 	$L__BB0_9;
	mov.b32 	%r28, 2;
$L__BB0_2:
	setp.eq.s32 	%p2, %r28, 0;
	@%p2 bra 	$L__BB0_8;
	and.b32  	%r4, %r28, %r1;
	mov.u32 	%r29, %r28;
$L__BB0_4:
	mov.u32 	%r5, %r29;
	shr.u32 	%r29, %r5, 1;
	xor.b32  	%r19, %r29, %r1;
	setp.le.u32 	%p3, %r19, %r1;
	ld.shared.u32 	%r7, [%r2];
	shl.b32 	%r20, %r19, 2;
	add.s32 	%r8, %r17, %r20;
	ld.shared.u32 	%r9, [%r8];
	@%p3 bra 	$L__BB0_7;
	sub.s32 	%r22, %r7, %r9;
	setp.eq.s32 	%p4, %r4, 0;
	setp.lt.s32 	%p5, %r22, 1;
	setp.gt.s32 	%p6, %r22, -1;
	selp.u32 	%r23, -1, 0, %p6;
	selp.u32 	%r24, -1, 0, %p5;
	selp.b32 	%r25, %r24, %r23, %p4;
	and.b32  	%r26, %r25, 1;
	setp.eq.b32 	%p7, %r26, 1;
	@%p7 bra 	$L__BB0_7;
	st.shared.u32 	[%r2], %r9;
	st.shared.u32 	[%r8], %r7;
$L__BB0_7:
	bar.sync 	0;
	setp.gt.u32 	%p8, %r5, 3;
	@%p8 bra 	$L__BB0_4;
$L__BB0_8:
	shl.b32 	%r28, %r28, 1;
	setp.le.u32 	%p9, %r28, %r11;
	@%p9 bra 	$L__BB0_2;
$L__BB0_9:
	ld.shared.u32 	%r27, [%r2];
	st.global.u32 	[%rd1], %r27;
	ret;

}


// ===== COMPILED SASS (sm_100) =====

	.target	sm_100

	.elftype	@"ET_EXEC"


//--------------------- .note.nv.tkinfo           --------------------------
	.section	.note.nv.tkinfo,"",@"SHT_NOTE"
	.sectionflags	@"SHF_NOTE_NV_TKINFO"
	.tkinfo
        /*0018*/ 	.word	0x00000002
        /*0030*/ 	.string	""
        /*0030*/ 	.string	"ptxas"
        /*0030*/ 	.string	"Cuda compilation tools, release 13.0, V13.0.88"
        /*0030*/ 	.string	"Build cuda_13.0.r13.0/compiler.36424714_0"
        /*0030*/ 	.string	"-arch sm_100 -m 64 "



//--------------------- .note.nv.cuinfo           --------------------------
	.section	.note.nv.cuinfo,"",@"SHT_NOTE"
	.sectionflags	@"SHF_NOTE_NV_CUINFO"
        /*0018*/ 	.short	0x0002
        /*001a*/ 	.short	0x0064
        /*001c*/ 	.short	0x0082
	.zero		2


//--------------------- .nv.info                  --------------------------
	.section	.nv.info,"",@"SHT_CUDA_INFO"
	.align	4


	//----- nvinfo : EIATTR_REGCOUNT
	.align		4
        /*0000*/ 	.byte	0x04, 0x2f
        /*0002*/ 	.short	(.L_1 - .L_0)
	.align		4
.L_0:
        /*0004*/ 	.word	index@(_Z7bitonicPij)
        /*0008*/ 	.word	0x0000000c


	//----- nvinfo : EIATTR_FRAME_SIZE
	.align		4
.L_1:
        /*000c*/ 	.byte	0x04, 0x11
        /*000e*/ 	.short	(.L_3 - .L_2)
	.align		4
.L_2:
        /*0010*/ 	.word	index@(_Z7bitonicPij)
        /*0014*/ 	.word	0x00000000


	//----- nvinfo : EIATTR_MIN_STACK_SIZE
	.align		4
.L_3:
        /*0018*/ 	.byte	0x04, 0x12
        /*001a*/ 	.short	(.L_5 - .L_4)
	.align		4
.L_4:
        /*001c*/ 	.word	index@(_Z7bitonicPij)
        /*0020*/ 	.word	0x00000000
.L_5:


//--------------------- .nv.compat                --------------------------
	.section	.nv.compat,"",@"SHT_CUDA_COMPAT_INFO"
	.align	4
        /*0000*/ 	.byte	0x02, 0x09, 0x00, 0x00, 0x02, 0x02, 0x01, 0x00, 0x02, 0x05, 0x05, 0x00, 0x03, 0x07, 0x01, 0x01
        /*0010*/ 	.byte	0x02, 0x03, 0x00, 0x00, 0x02, 0x06, 0x01, 0x00, 0x04, 0x0b, 0x08, 0x00, 0x09, 0x00, 0x00, 0x00
        /*0020*/ 	.byte	0x00, 0x00, 0x00, 0x00


//--------------------- .nv.info._Z7bitonicPij    --------------------------
	.section	.nv.info._Z7bitonicPij,"",@"SHT_CUDA_INFO"
	.sectionflags	@""
	.align	4


	//----- nvinfo : EIATTR_CUDA_API_VERSION
	.align		4
        /*0000*/ 	.byte	0x04, 0x37
        /*0002*/ 	.short	(.L_7 - .L_6)
.L_6:
        /*0004*/ 	.word	0x00000082


	//----- nvinfo : EIATTR_KPARAM_INFO
	.align		4
.L_7:
        /*0008*/ 	.byte	0x04, 0x17
        /*000a*/ 	.short	(.L_9 - .L_8)
.L_8:
        /*000c*/ 	.word	0x00000000
        /*0010*/ 	.short	0x0001
        /*0012*/ 	.short	0x0008
        /*0014*/ 	.byte	0x00, 0xf0, 0x11, 0x00


	//----- nvinfo : EIATTR_KPARAM_INFO
	.align		4
.L_9:
        /*0018*/ 	.byte	0x04, 0x17
        /*001a*/ 	.short	(.L_11 - .L_10)
.L_10:
        /*001c*/ 	.word	0x00000000
        /*0020*/ 	.short	0x0000
        /*0022*/ 	.short	0x0000
        /*0024*/ 	.byte	0x00, 0xf5, 0x21, 0x00


	//----- nvinfo : EIATTR_SPARSE_MMA_MASK
	.align		4
.L_11:
        /*0028*/ 	.byte	0x03, 0x50
        /*002a*/ 	.short	0x0000


	//----- nvinfo : EIATTR_MAXREG_COUNT
	.align		4
        /*002c*/ 	.byte	0x03, 0x1b
        /*002e*/ 	.short	0x00ff


	//----- nvinfo : EIATTR_NUM_BARRIERS
	.align		4
        /*0030*/ 	.byte	0x02, 0x4c
        /*0032*/ 	.byte	0x01
	.zero		1


	//----- nvinfo : EIATTR_MERCURY_ISA_VERSION
	.align		4
        /*0034*/ 	.byte	0x03, 0x5f
        /*0036*/ 	.short	0x0101


	//----- nvinfo : EIATTR_VRC_CTA_INIT_COUNT
	.align		4
        /*0038*/ 	.byte	0x02, 0x4a
	.zero		1
	.zero		1


	//----- nvinfo : EIATTR_EXIT_INSTR_OFFSETS
	.align		4
        /*003c*/ 	.byte	0x04, 0x1c
        /*003e*/ 	.short	(.L_13 - .L_12)


	//   ....[0]....
.L_12:
        /*0040*/ 	.word	0x00000330


	//----- nvinfo : EIATTR_CRS_STACK_SIZE
	.align		4
.L_13:
        /*0044*/ 	.byte	0x04, 0x1e
        /*0046*/ 	.short	(.L_15 - .L_14)
.L_14:
        /*0048*/ 	.word	0x00000000


	//----- nvinfo : EIATTR_CBANK_PARAM_SIZE
	.align		4
.L_15:
        /*004c*/ 	.byte	0x03, 0x19
        /*004e*/ 	.short	0x000c


	//----- nvinfo : EIATTR_PARAM_CBANK
	.align		4
        /*0050*/ 	.byte	0x04, 0x0a
        /*0052*/ 	.short	(.L_17 - .L_16)
	.align		4
.L_16:
        /*0054*/ 	.word	index@(.nv.constant0._Z7bitonicPij)
        /*0058*/ 	.short	0x0380
        /*005a*/ 	.short	0x000c


	//----- nvinfo : EIATTR_SW_WAR
	.align		4
.L_17:
        /*005c*/ 	.byte	0x04, 0x36
        /*005e*/ 	.short	(.L_19 - .L_18)
.L_18:
        /*0060*/ 	.word	0x00000008
.L_19:


//--------------------- .nv.callgraph             --------------------------
	.section	.nv.callgraph,"",@"SHT_CUDA_CALLGRAPH"
	.align	4
	.sectionentsize	8
	.align		4
        /*0000*/ 	.word	0x00000000
	.align		4
        /*0004*/ 	.word	0xffffffff
	.align		4
        /*0008*/ 	.word	0x00000000
	.align		4
        /*000c*/ 	.word	0xfffffffe
	.align		4
        /*0010*/ 	.word	0x00000000
	.align		4
        /*0014*/ 	.word	0xfffffffd
	.align		4
        /*0018*/ 	.word	0x00000000
	.align		4
        /*001c*/ 	.word	0xfffffffc


//--------------------- .text._Z7bitonicPij       --------------------------
	.section	.text._Z7bitonicPij,"ax",@progbits
	.align	128
        .global         _Z7bitonicPij
        .type           _Z7bitonicPij,@function
        .size           _Z7bitonicPij,(.L_x_7 - _Z7bitonicPij)
        .other          _Z7bitonicPij,@"STO_CUDA_ENTRY STV_DEFAULT"
_Z7bitonicPij:
.text._Z7bitonicPij:
[----:B------:R-:W-:Y:S01]  /*0000*/  LDC R1, c[0x0][0x37c] ;  /* 0x0000df00ff017b82 */ /* 0x000fe20000000800 */
[----:B------:R-:W0:Y:S07]  /*0010*/  S2R R7, SR_TID.X ;  /* 0x0000000000077919 */ /* 0x000e2e0000002100 */
[----:B------:R-:W0:Y:S01]  /*0020*/  S2UR UR4, SR_CTAID.X ;  /* 0x00000000000479c3 */ /* 0x000e220000002500 */
[----:B------:R-:W1:Y:S07]  /*0030*/  LDCU.64 UR8, c[0x0][0x358] ;  /* 0x00006b00ff0877ac */ /* 0x000e6e0008000a00 */
[----:B------:R-:W0:Y:S08]  /*0040*/  LDC R0, c[0x0][0x360] ;  /* 0x0000d800ff007b82 */ /* 0x000e300000000800 */
[----:B------:R-:W2:Y:S01]  /*0050*/  LDC.64 R2, c[0x0][0x380] ;  /* 0x0000e000ff027b82 */ /* 0x000ea20000000a00 */
[----:B0-----:R-:W-:-:S04]  /*0060*/  IMAD R5, R0, UR4, R7 ;  /* 0x0000000400057c24 */ /* 0x001fc8000f8e0207 */
[----:B--2---:R-:W-:-:S05]  /*0070*/  IMAD.WIDE.U32 R2, R5, 0x4, R2 ;  /* 0x0000000405027825 */ /* 0x004fca00078e0002 */
[----:B-1----:R-:W2:Y:S01]  /*0080*/  LDG.E R0, desc[UR8][R2.64] ;  /* 0x0000000802007981 */ /* 0x002ea2000c1e1900 */
[----:B------:R-:W0:Y:S01]  /*0090*/  S2UR UR5, SR_CgaCtaId ;  /* 0x00000000000579c3 */ /* 0x000e220000008800 */
[----:B------:R-:W-:Y:S02]  /*00a0*/  UMOV UR4, 0x400 ;  /* 0x0000040000047882 */ /* 0x000fe40000000000 */
[----:B0-----:R-:W-:Y:S01]  /*00b0*/  ULEA UR4, UR5, UR4, 0x18 ;  /* 0x0000000405047291 */ /* 0x001fe2000f8ec0ff */
[----:B------:R-:W0:Y:S05]  /*00c0*/  LDCU UR5, c[0x0][0x388] ;  /* 0x00007100ff0577ac */ /* 0x000e2a0008000800 */
[----:B------:R-:W-:Y:S01]  /*00d0*/  LEA R5, R7, UR4, 0x2 ;  /* 0x0000000407057c11 */ /* 0x000fe2000f8e10ff */
[----:B0-----:R-:W-:-:S04]  /*00e0*/  UISETP.GE.U32.AND UP0, UPT, UR5, 0x2, UPT ;  /* 0x000000020500788c */ /* 0x001fc8000bf06070 */
[----:B--2---:R0:W-:Y:S01]  /*00f0*/  STS [R5], R0 ;  /* 0x0000000005007388 */ /* 0x0041e20000000800 */
[----:B------:R-:W-:Y:S06]  /*0100*/  BAR.SYNC.DEFER_BLOCKING 0x0 ;  /* 0x0000000000007b1d */ /* 0x000fec0000010000 */
[----:B------:R-:W-:Y:S05]  /*0110*/  BRA.U !UP0, `(.L_x_0) ;  /* 0x00000001087c7547 */ /* 0x000fea000b800000 */
[----:B------:R-:W-:-:S05]  /*0120*/  UMOV UR5, 0x2 ;  /* 0x0000000200057882 */ /* 0x000fca0000000000 */
.L_x_5:
[----:B------:R-:W-:-:S09]  /*0130*/  UISETP.NE.AND UP0, UPT, UR5, URZ, UPT ;  /* 0x000000ff0500728c */ /* 0x000fd2000bf05270 */
[----:B0-----:R-:W-:Y:S05]  /*0140*/  BRA.U !UP0, `(.L_x_1) ;  /* 0x0000000108607547 */ /* 0x001fea000b800000 */
[----:B------:R-:W-:-:S05]  /*0150*/  UMOV UR6, UR5 ;  /* 0x0000000500067c82 */ /* 0x000fca0008000000 */
.L_x_4:
[----:B------:R-:W-:Y:S01]  /*0160*/  UMOV UR7, UR6 ;  /* 0x0000000600077c82 */ /* 0x000fe20008000000 */
[----:B------:R-:W-:Y:S01]  /*0170*/  USHF.R.U32.HI UR6, URZ, 0x1, UR6 ;  /* 0x00000001ff067899 */ /* 0x000fe20008011606 */
[----:B------:R-:W-:Y:S05]  /*0180*/  BSSY.RECONVERGENT B0, `(.L_x_2) ;  /* 0x0000011000007945 */ /* 0x000fea0003800200 */
[----:B0-----:R-:W-:-:S04]  /*0190*/  LOP3.LUT R0, R7, UR6, RZ, 0x3c, !PT ;  /* 0x0000000607007c12 */ /* 0x001fc8000f8e3cff */
[C---:B------:R-:W-:Y:S02]  /*01a0*/  ISETP.GT.U32.AND P0, PT, R0.reuse, R7, PT ;  /* 0x000000070000720c */ /* 0x040fe40003f04070 */
[----:B------:R-:W-:-:S11]  /*01b0*/  LEA R9, R0, UR4, 0x2 ;  /* 0x0000000400097c11 */ /* 0x000fd6000f8e10ff */
[----:B------:R-:W-:Y:S05]  /*01c0*/  @!P0 BRA `(.L_x_3) ;  /* 0x0000000000308947 */ /* 0x000fea0003800000 */
[----:B------:R-:W-:Y:S01]  /*01d0*/  LDS R0, [R5] ;  /* 0x0000000005007984 */ /* 0x000fe20000000800 */
[----:B------:R-:W-:-:S03]  /*01e0*/  LOP3.LUT P1, RZ, R7, UR5, RZ, 0xc0, !PT ;  /* 0x0000000507ff7c12 */ /* 0x000fc6000f82c0ff */
[----:B------:R-:W0:Y:S02]  /*01f0*/  LDS R6, [R9] ;  /* 0x0000000009067984 */ /* 0x000e240000000800 */
[----:B0-----:R-:W-:-:S05]  /*0200*/  IMAD.IADD R4, R0, 0x1, -R6 ;  /* 0x0000000100047824 */ /* 0x001fca00078e0a06 */
[C---:B------:R-:W-:Y:S02]  /*0210*/  ISETP.GT.AND P0, PT, R4.reuse, -0x1, PT ;  /* 0xffffffff0400780c */ /* 0x040fe40003f04270 */
[----:B------:R-:W-:Y:S02]  /*0220*/  ISETP.GE.AND P2, PT, R4, 0x1, PT ;  /* 0x000000010400780c */ /* 0x000fe40003f46270 */
[----:B------:R-:W-:Y:S02]  /*0230*/  SEL R4, RZ, 0xffffffff, !P0 ;  /* 0xffffffffff047807 */ /* 0x000fe40004000000 */
[----:B------:R-:W-:-:S04]  /*0240*/  @!P1 SEL R4, RZ, 0xffffffff, P2 ;  /* 0xffffffffff049807 */ /* 0x000fc80001000000 */
[----:B------:R-:W-:-:S04]  /*0250*/  LOP3.LUT R4, R4, 0x1, RZ, 0xc0, !PT ;  /* 0x0000000104047812 */ /* 0x000fc800078ec0ff */
[----:B------:R-:W-:-:S13]  /*0260*/  ISETP.NE.U32.AND P0, PT, R4, 0x1, PT ;  /* 0x000000010400780c */ /* 0x000fda0003f05070 */
[----:B------:R0:W-:Y:S04]  /*0270*/  @P0 STS [R5], R6 ;  /* 0x0000000605000388 */ /* 0x0001e80000000800 */
[----:B------:R0:W-:Y:S02]  /*0280*/  @P0 STS [R9], R0 ;  /* 0x0000000009000388 */ /* 0x0001e40000000800 */
.L_x_3:
[----:B------:R-:W-:Y:S05]  /*0290*/  BSYNC.RECONVERGENT B0 ;  /* 0x0000000000007941 */ /* 0x000fea0003800200 */
.L_x_2:
[----:B------:R-:W-:Y:S01]  /*02a0*/  BAR.SYNC.DEFER_BLOCKING 0x0 ;  /* 0x0000000000007b1d */ /* 0x000fe20000010000 */
[----:B------:R-:W-:-:S09]  /*02b0*/  UISETP.GT.U32.AND UP0, UPT, UR7, 0x3, UPT ;  /* 0x000000030700788c */ /* 0x000fd2000bf04070 */
[----:B------:R-:W-:Y:S05]  /*02c0*/  BRA.U UP0, `(.L_x_4) ;  /* 0xfffffffd00a47547 */ /* 0x000fea000b83ffff */
.L_x_1:
[----:B------:R-:W1:Y:S01]  /*02d0*/  LDCU UR6, c[0x0][0x388] ;  /* 0x00007100ff0677ac */ /* 0x000e620008000800 */
[----:B------:R-:W-:-:S04]  /*02e0*/  USHF.L.U32 UR5, UR5, 0x1, URZ ;  /* 0x0000000105057899 */ /* 0x000fc800080006ff */
[----:B-1----:R-:W-:-:S09]  /*02f0*/  UISETP.GT.U32.AND UP0, UPT, UR5, UR6, UPT ;  /* 0x000000060500728c */ /* 0x002fd2000bf04070 */
[----:B------:R-:W-:Y:S05]  /*0300*/  BRA.U !UP0, `(.L_x_5) ;  /* 0xfffffffd08887547 */ /* 0x000fea000b83ffff */
.L_x_0:
[----:B0-----:R-:W0:Y:S04]  /*0310*/  LDS R5, [R5] ;  /* 0x0000000005057984 */ /* 0x001e280000000800 */
[----:B0-----:R-:W-:Y:S01]  /*0320*/  STG.E desc[UR8][R2.64], R5 ;  /* 0x0000000502007986 */ /* 0x001fe2000c101908 */
[----:B------:R-:W-:Y:S05]  /*0330*/  EXIT ;  /* 0x000000000000794d */ /* 0x000fea0003800000 */
.L_x_6:
[----:B------:R-:W-:-:S00]  /*0340*/  BRA `(.L_x_6) ;  /* 0xfffffffc00fc7947 */ /* 0x000fc0000383ffff */
[----:B------:R-:W-:-:S00]  /*0350*/  NOP ;  /* 0x0000000000007918 */ /* 0x000fc00000000000 */
        /* <DEDUP_REMOVED lines=10> */
.L_x_7:


//--------------------- .nv.shared._Z7bitonicPij  --------------------------
	.section	.nv.shared._Z7bitonicPij,"aw",@nobits
	.sectionflags	@""
	.align	16
	.zero		1024


//--------------------- .nv.shared.reserved.0     --------------------------
	.section	.nv.shared.reserved.0,"aw",@nobits
	.weak		__nv_reservedSMEM_offset_0_alias
	.size		__nv_reservedSMEM_offset_0_alias, 0, 64
	.other		__nv_reservedSMEM_offset_0_alias,@"STO_CUDA_RESERVED_SHARED STV_DEFAULT"
__nv_reservedSMEM_offset_0_alias:
	.zero		0
	.zero		64


//--------------------- .nv.constant0._Z7bitonicPij --------------------------
	.section	.nv.constant0._Z7bitonicPij,"a",@progbits
	.sectionflags	@""
	.align	4
.nv.constant0._Z7bitonicPij:
	.zero		908


//--------------------- SYMBOLS --------------------------

	.type		.nv.reservedSmem.offset0,@object
	.size		.nv.reservedSmem.offset0,0x4
	.type		.nv.reservedSmem.cap,@object
	.size		.nv.reservedSmem.cap,0x4
